	.headerflags	@"EF_CUDA_TEXMODE_UNIFIED EF_CUDA_64BIT_ADDRESS EF_CUDA_ACCELERATORS EF_CUDA_SM90 EF_CUDA_VIRTUAL_SM(EF_CUDA_SM90)"
	.elftype	@"ET_EXEC"


//--------------------- .nv.info                  --------------------------
	.section	.nv.info,"",@"SHT_CUDA_INFO"
	.align	4


	//----- nvinfo : EIATTR_REGCOUNT
	.align		4
        /*0000*/ 	.byte	0x04, 0x2f
        /*0002*/ 	.short	(.L_3 - .L_2)
	.align		4
.L_2:
        /*0004*/ 	.word	index@(triton_poi_fused__native_batch_norm_legit_no_training__unsafe_index_add_convolution_18)
        /*0008*/ 	.word	0x0000001c


	//----- nvinfo : EIATTR_MIN_STACK_SIZE
	.align		4
.L_3:
        /*000c*/ 	.byte	0x04, 0x12
        /*000e*/ 	.short	(.L_5 - .L_4)
	.align		4
.L_4:
        /*0010*/ 	.word	index@(triton_poi_fused__native_batch_norm_legit_no_training__unsafe_index_add_convolution_18)
        /*0014*/ 	.word	0x00000000


	//----- nvinfo : EIATTR_FRAME_SIZE
	.align		4
.L_5:
        /*0018*/ 	.byte	0x04, 0x11
        /*001a*/ 	.short	(.L_7 - .L_6)
	.align		4
.L_6:
        /*001c*/ 	.word	index@(triton_poi_fused__native_batch_norm_legit_no_training__unsafe_index_add_convolution_18)
        /*0020*/ 	.word	0x00000000


	//----- nvinfo : EIATTR_MIN_STACK_SIZE
	.align		4
.L_7:
        /*0024*/ 	.byte	0x04, 0x12
        /*0026*/ 	.short	(.L_9 - .L_8)
	.align		4
.L_8:
        /*0028*/ 	.word	index@(triton_poi_fused__native_batch_norm_legit_no_training__unsafe_index_add_convolution_18)
        /*002c*/ 	.word	0x00000000
.L_9:


//--------------------- .nv.info.triton_poi_fused__native_batch_norm_legit_no_training__unsafe_index_add_convolution_18 --------------------------
	.section	.nv.info.triton_poi_fused__native_batch_norm_legit_no_training__unsafe_index_add_convolution_18,"",@"SHT_CUDA_INFO"
	.sectionflags	@""
	.align	4


	//----- nvinfo : EIATTR_CUDA_API_VERSION
	.align		4
        /*0000*/ 	.byte	0x04, 0x37
        /*0002*/ 	.short	(.L_11 - .L_10)
.L_10:
        /*0004*/ 	.word	0x0000007c


	//----- nvinfo : EIATTR_KPARAM_INFO
	.align		4
.L_11:
        /*0008*/ 	.byte	0x04, 0x17
        /*000a*/ 	.short	(.L_13 - .L_12)
.L_12:
        /*000c*/ 	.word	0x00000000
        /*0010*/ 	.short	0x000e
        /*0012*/ 	.short	0x0070
        /*0014*/ 	.byte	0x00, 0xf0, 0x11, 0x00


	//----- nvinfo : EIATTR_KPARAM_INFO
	.align		4
.L_13:
        /*0018*/ 	.byte	0x04, 0x17
        /*001a*/ 	.short	(.L_15 - .L_14)
.L_14:
        /*001c*/ 	.word	0x00000000
        /*0020*/ 	.short	0x000d
        /*0022*/ 	.short	0x0068
        /*0024*/ 	.byte	0x00, 0xf4, 0x21, 0x00


	//----- nvinfo : EIATTR_KPARAM_INFO
	.align		4
.L_15:
        /*0028*/ 	.byte	0x04, 0x17
        /*002a*/ 	.short	(.L_17 - .L_16)
.L_16:
        /*002c*/ 	.word	0x00000000
        /*0030*/ 	.short	0x000c
        /*0032*/ 	.short	0x0060
        /*0034*/ 	.byte	0x00, 0xf4, 0x21, 0x00


	//----- nvinfo : EIATTR_KPARAM_INFO
	.align		4
.L_17:
        /*0038*/ 	.byte	0x04, 0x17
        /*003a*/ 	.short	(.L_19 - .L_18)
.L_18:
        /*003c*/ 	.word	0x00000000
        /*0040*/ 	.short	0x000b
        /*0042*/ 	.short	0x0058
        /*0044*/ 	.byte	0x00, 0xf4, 0x21, 0x00


	//----- nvinfo : EIATTR_KPARAM_INFO
	.align		4
.L_19:
        /*0048*/ 	.byte	0x04, 0x17
        /*004a*/ 	.short	(.L_21 - .L_20)
.L_20:
        /*004c*/ 	.word	0x00000000
        /*0050*/ 	.short	0x000a
        /*0052*/ 	.short	0x0050
        /*0054*/ 	.byte	0x00, 0xf4, 0x21, 0x00


	//----- nvinfo : EIATTR_KPARAM_INFO
	.align		4
.L_21:
        /*0058*/ 	.byte	0x04, 0x17
        /*005a*/ 	.short	(.L_23 - .L_22)
.L_22:
        /*005c*/ 	.word	0x00000000
        /*0060*/ 	.short	0x0009
        /*0062*/ 	.short	0x0048
        /*0064*/ 	.byte	0x00, 0xf4, 0x21, 0x00


	//----- nvinfo : EIATTR_KPARAM_INFO
	.align		4
.L_23:
        /*0068*/ 	.byte	0x04, 0x17
        /*006a*/ 	.short	(.L_25 - .L_24)
.L_24:
        /*006c*/ 	.word	0x00000000
        /*0070*/ 	.short	0x0008
        /*0072*/ 	.short	0x0040
        /*0074*/ 	.byte	0x00, 0xf4, 0x21, 0x00


	//----- nvinfo : EIATTR_KPARAM_INFO
	.align		4
.L_25:
        /*0078*/ 	.byte	0x04, 0x17
        /*007a*/ 	.short	(.L_27 - .L_26)
.L_26:
        /*007c*/ 	.word	0x00000000
        /*0080*/ 	.short	0x0007
        /*0082*/ 	.short	0x0038
        /*0084*/ 	.byte	0x00, 0xf4, 0x21, 0x00


	//----- nvinfo : EIATTR_KPARAM_INFO
	.align		4
.L_27:
        /*0088*/ 	.byte	0x04, 0x17
        /*008a*/ 	.short	(.L_29 - .L_28)
.L_28:
        /*008c*/ 	.word	0x00000000
        /*0090*/ 	.short	0x0006
        /*0092*/ 	.short	0x0030
        /*0094*/ 	.byte	0x00, 0xf4, 0x21, 0x00


	//----- nvinfo : EIATTR_KPARAM_INFO
	.align		4
.L_29:
        /*0098*/ 	.byte	0x04, 0x17
        /*009a*/ 	.short	(.L_31 - .L_30)
.L_30:
        /*009c*/ 	.word	0x00000000
        /*00a0*/ 	.short	0x0005
        /*00a2*/ 	.short	0x0028
        /*00a4*/ 	.byte	0x00, 0xf4, 0x21, 0x00


	//----- nvinfo : EIATTR_KPARAM_INFO
	.align		4
.L_31:
        /*00a8*/ 	.byte	0x04, 0x17
        /*00aa*/ 	.short	(.L_33 - .L_32)
.L_32:
        /*00ac*/ 	.word	0x00000000
        /*00b0*/ 	.short	0x0004
        /*00b2*/ 	.short	0x0020
        /*00b4*/ 	.byte	0x00, 0xf4, 0x21, 0x00


	//----- nvinfo : EIATTR_KPARAM_INFO
	.align		4
.L_33:
        /*00b8*/ 	.byte	0x04, 0x17
        /*00ba*/ 	.short	(.L_35 - .L_34)
.L_34:
        /*00bc*/ 	.word	0x00000000
        /*00c0*/ 	.short	0x0003
        /*00c2*/ 	.short	0x0018
        /*00c4*/ 	.byte	0x00, 0xf4, 0x21, 0x00


	//----- nvinfo : EIATTR_KPARAM_INFO
	.align		4
.L_35:
        /*00c8*/ 	.byte	0x04, 0x17
        /*00ca*/ 	.short	(.L_37 - .L_36)
.L_36:
        /*00cc*/ 	.word	0x00000000
        /*00d0*/ 	.short	0x0002
        /*00d2*/ 	.short	0x0010
        /*00d4*/ 	.byte	0x00, 0xf4, 0x21, 0x00


	//----- nvinfo : EIATTR_KPARAM_INFO
	.align		4
.L_37:
        /*00d8*/ 	.byte	0x04, 0x17
        /*00da*/ 	.short	(.L_39 - .L_38)
.L_38:
        /*00dc*/ 	.word	0x00000000
        /*00e0*/ 	.short	0x0001
        /*00e2*/ 	.short	0x0008
        /*00e4*/ 	.byte	0x00, 0xf4, 0x21, 0x00


	//----- nvinfo : EIATTR_KPARAM_INFO
	.align		4
.L_39:
        /*00e8*/ 	.byte	0x04, 0x17
        /*00ea*/ 	.short	(.L_41 - .L_40)
.L_40:
        /*00ec*/ 	.word	0x00000000
        /*00f0*/ 	.short	0x0000
        /*00f2*/ 	.short	0x0000
        /*00f4*/ 	.byte	0x00, 0xf4, 0x21, 0x00


	//----- nvinfo : EIATTR_SPARSE_MMA_MASK
	.align		4
.L_41:
        /*00f8*/ 	.byte	0x03, 0x50
        /*00fa*/ 	.short	0x0000


	//----- nvinfo : EIATTR_MAXREG_COUNT
	.align		4
        /*00fc*/ 	.byte	0x03, 0x1b
        /*00fe*/ 	.short	0x00ff


	//----- nvinfo : EIATTR_EXIT_INSTR_OFFSETS
	.align		4
        /*0100*/ 	.byte	0x04, 0x1c
        /*0102*/ 	.short	(.L_43 - .L_42)


	//   ....[0]....
.L_42:
        /*0104*/ 	.word	0x000006d0


	//----- nvinfo : EIATTR_REQNTID
	.align		4
.L_43:
        /*0108*/ 	.byte	0x04, 0x10
        /*010a*/ 	.short	(.L_45 - .L_44)
.L_44:
        /*010c*/ 	.word	0x00000080
        /*0110*/ 	.word	0x00000001
        /*0114*/ 	.word	0x00000001


	//----- nvinfo : EIATTR_CBANK_PARAM_SIZE
	.align		4
.L_45:
        /*0118*/ 	.byte	0x03, 0x19
        /*011a*/ 	.short	0x0074


	//----- nvinfo : EIATTR_PARAM_CBANK
	.align		4
        /*011c*/ 	.byte	0x04, 0x0a
        /*011e*/ 	.short	(.L_47 - .L_46)
	.align		4
.L_46:
        /*0120*/ 	.word	index@(.nv.constant0.triton_poi_fused__native_batch_norm_legit_no_training__unsafe_index_add_convolution_18)
        /*0124*/ 	.short	0x0210
        /*0126*/ 	.short	0x0074


	//----- nvinfo : EIATTR_SW_WAR
	.align		4
.L_47:
        /*0128*/ 	.byte	0x04, 0x36
        /*012a*/ 	.short	(.L_49 - .L_48)
.L_48:
        /*012c*/ 	.word	0x00000008
.L_49:


//--------------------- .nv.callgraph             --------------------------
	.section	.nv.callgraph,"",@"SHT_CUDA_CALLGRAPH"
	.align	4
	.sectionentsize	8
	.align		4
        /*0000*/ 	.word	0x00000000
	.align		4
        /*0004*/ 	.word	0xffffffff
	.align		4
        /*0008*/ 	.word	0x00000000
	.align		4
        /*000c*/ 	.word	0xfffffffe
	.align		4
        /*0010*/ 	.word	0x00000000
	.align		4
        /*0014*/ 	.word	0xfffffffd
	.align		4
        /*0018*/ 	.word	0x00000000
	.align		4
        /*001c*/ 	.word	0xfffffffc


//--------------------- .nv.constant4             --------------------------
	.section	.nv.constant4,"a",@progbits
	.align	8
	.align		8
.nv.constant4:
        /*0000*/ 	.dword	_$_str
	.align		8
        /*0008*/ 	.dword	_$_str_$_2


//--------------------- .text.triton_poi_fused__native_batch_norm_legit_no_training__unsafe_index_add_convolution_18 --------------------------
	.section	.text.triton_poi_fused__native_batch_norm_legit_no_training__unsafe_index_add_convolution_18,"ax",@progbits
	.align	128
        .global         triton_poi_fused__native_batch_norm_legit_no_training__unsafe_index_add_convolution_18
        .type           triton_poi_fused__native_batch_norm_legit_no_training__unsafe_index_add_convolution_18,@function
        .size           triton_poi_fused__native_batch_norm_legit_no_training__unsafe_index_add_convolution_18,(.L_x_1 - triton_poi_fused__native_batch_norm_legit_no_training__unsafe_index_add_convolution_18)
        .other          triton_poi_fused__native_batch_norm_legit_no_training__unsafe_index_add_convolution_18,@"STO_CUDA_ENTRY STV_DEFAULT"
triton_poi_fused__native_batch_norm_legit_no_training__unsafe_index_add_convolution_18:
.text.triton_poi_fused__native_batch_norm_legit_no_training__unsafe_index_add_convolution_18:
[----:B------:R-:W-:Y:S01]  /*0000*/  LDC R1, c[0x0][0x28] ;  /* 0x00000a00ff017b82 */ /* 0x000fe20000000800 */
[----:B------:R-:W1:Y:S07]  /*0010*/  S2R R3, SR_TID.X ;  /* 0x0000000000037919 */ /* 0x000e6e0000002100 */
[----:B------:R-:W2:Y:S01]  /*0020*/  LDC.64 R12, c[0x0][0x248] ;  /* 0x00009200ff0c7b82 */ /* 0x000ea20000000a00 */
[----:B------:R-:W-:Y:S01]  /*0030*/  ULDC.64 UR4, c[0x0][0x208] ;  /* 0x0000820000047ab9 */ /* 0x000fe20000000a00 */
[----:B------:R-:W-:Y:S01]  /*0040*/  ULDC.64 UR6, c[0x0][0x250] ;  /* 0x0000940000067ab9 */ /* 0x000fe20000000a00 */
[----:B------:R-:W3:Y:S05]  /*0050*/  S2R R6, SR_CTAID.X ;  /* 0x0000000000067919 */ /* 0x000eea0000002500 */
[----:B------:R-:W4:Y:S08]  /*0060*/  LDC.64 R14, c[0x0][0x228] ;  /* 0x00008a00ff0e7b82 */ /* 0x000f300000000a00 */
[----:B------:R-:W5:Y:S08]  /*0070*/  LDC.64 R18, c[0x0][0x260] ;  /* 0x00009800ff127b82 */ /* 0x000f700000000a00 */
[----:B------:R-:W4:Y:S01]  /*0080*/  LDC.64 R24, c[0x0][0x218] ;  /* 0x00008600ff187b82 */ /* 0x000f220000000a00 */
[----:B-1----:R-:W-:-:S07]  /*0090*/  LOP3.LUT R3, R3, 0x7f, RZ, 0xc0, !PT ;  /* 0x0000007f03037812 */ /* 0x002fce00078ec0ff */
[----:B------:R-:W1:Y:S01]  /*00a0*/  LDC.64 R8, c[0x0][0x220] ;  /* 0x00008800ff087b82 */ /* 0x000e620000000a00 */
[----:B---3--:R-:W-:-:S04]  /*00b0*/  LEA R3, R6, R3, 0x7 ;  /* 0x0000000306037211 */ /* 0x008fc800078e38ff */
[----:B------:R-:W-:-:S03]  /*00c0*/  SHF.R.S32.HI R0, RZ, 0x1f, R3 ;  /* 0x0000001fff007819 */ /* 0x000fc60000011403 */
[----:B------:R-:W3:Y:S01]  /*00d0*/  LDC.64 R20, c[0x0][0x268] ;  /* 0x00009a00ff147b82 */ /* 0x000ee20000000a00 */
[----:B------:R-:W-:-:S04]  /*00e0*/  LEA.HI R0, R0, R3, RZ, 0x3 ;  /* 0x0000000300007211 */ /* 0x000fc800078f18ff */
[----:B------:R-:W-:-:S03]  /*00f0*/  SHF.R.S32.HI R2, RZ, 0x3, R0 ;  /* 0x00000003ff027819 */ /* 0x000fc60000011400 */
[----:B------:R-:W1:Y:S01]  /*0100*/  LDC.64 R22, c[0x0][0x270] ;  /* 0x00009c00ff167b82 */ /* 0x000e620000000a00 */
[----:B------:R-:W-:Y:S02]  /*0110*/  LOP3.LUT R0, R0, 0xfffffff8, RZ, 0xc0, !PT ;  /* 0xfffffff800007812 */ /* 0x000fe400078ec0ff */
[----:B------:R-:W-:-:S04]  /*0120*/  LEA.HI R4, R2, R2, RZ, 0x3 ;  /* 0x0000000202047211 */ /* 0x000fc800078f18ff */
[----:B------:R-:W-:-:S04]  /*0130*/  LOP3.LUT R5, R4, 0xfffffff8, RZ, 0xc0, !PT ;  /* 0xfffffff804057812 */ /* 0x000fc800078ec0ff */
[----:B------:R-:W-:-:S05]  /*0140*/  IADD3 R5, R2, -R5, RZ ;  /* 0x8000000502057210 */ /* 0x000fca0007ffe0ff */
[----:B--2---:R-:W-:Y:S01]  /*0150*/  IMAD.WIDE R10, R5, 0x8, R12 ;  /* 0x00000008050a7825 */ /* 0x004fe200078e020c */
[----:B------:R-:W-:-:S05]  /*0160*/  IADD3 R5, R3, -R0, RZ ;  /* 0x8000000003057210 */ /* 0x000fca0007ffe0ff */
[----:B------:R-:W-:Y:S01]  /*0170*/  IMAD.WIDE R12, R5, 0x8, R12 ;  /* 0x00000008050c7825 */ /* 0x000fe200078e020c */
[----:B------:R-:W2:Y:S05]  /*0180*/  LDG.E.EL.64 R10, desc[UR4][R10.64] ;  /* 0x000000040a0a7981 */ /* 0x000eaa000c2e1b00 */
[----:B------:R-:W2:Y:S01]  /*0190*/  LDG.E.EL.64 R12, desc[UR4][R12.64] ;  /* 0x000000040c0c7981 */ /* 0x000ea2000c2e1b00 */
[----:B------:R-:W-:Y:S02]  /*01a0*/  SHF.R.S32.HI R0, RZ, 0x18, R6 ;  /* 0x00000018ff007819 */ /* 0x000fe40000011406 */
[----:B------:R-:W1:Y:S02]  /*01b0*/  LDC.64 R6, c[0x0][0x210] ;  /* 0x00008400ff067b82 */ /* 0x000e640000000a00 */
[----:B------:R-:W-:-:S04]  /*01c0*/  SGXT R0, R0, 0x1 ;  /* 0x000000010000781a */ /* 0x000fc80000000200 */
[----:B------:R-:W-:-:S04]  /*01d0*/  LEA.HI R0, R0, R3, RZ, 0x6 ;  /* 0x0000000300007211 */ /* 0x000fc800078f30ff */
[----:B------:R-:W-:-:S04]  /*01e0*/  SHF.R.S32.HI R5, RZ, 0x6, R0 ;  /* 0x00000006ff057819 */ /* 0x000fc80000011400 */
[----:B------:R-:W-:-:S04]  /*01f0*/  LEA.HI R0, R5, R5, RZ, 0x5 ;  /* 0x0000000505007211 */ /* 0x000fc800078f28ff */
[----:B------:R-:W-:-:S04]  /*0200*/  LOP3.LUT R0, R0, 0xffffffe0, RZ, 0xc0, !PT ;  /* 0xffffffe000007812 */ /* 0x000fc800078ec0ff */
[----:B------:R-:W-:-:S05]  /*0210*/  IADD3 R4, R5, -R0, RZ ;  /* 0x8000000005047210 */ /* 0x000fca0007ffe0ff */
[----:B----4-:R-:W-:-:S04]  /*0220*/  IMAD.WIDE R14, R4, 0x4, R14 ;  /* 0x00000004040e7825 */ /* 0x010fc800078e020e */
[C---:B-----5:R-:W-:Y:S01]  /*0230*/  IMAD.WIDE R18, R4.reuse, 0x4, R18 ;  /* 0x0000000404127825 */ /* 0x060fe200078e0212 */
[----:B------:R4:W5:Y:S04]  /*0240*/  LDG.E.EL R0, desc[UR4][R14.64] ;  /* 0x000000040e007981 */ /* 0x000968000c2e1900 */
[----:B------:R1:W5:Y:S01]  /*0250*/  LDG.E.EL R2, desc[UR4][R18.64] ;  /* 0x0000000412027981 */ /* 0x000362000c2e1900 */
[----:B------:R-:W-:Y:S01]  /*0260*/  SHF.L.U32 R5, R5, 0x4, RZ ;  /* 0x0000000405057819 */ /* 0x000fe200000006ff */
[----:B0-----:R-:W-:-:S04]  /*0270*/  IMAD.WIDE R24, R4, 0x4, R24 ;  /* 0x0000000404187825 */ /* 0x001fc800078e0218 */
[----:B-1----:R-:W-:Y:S02]  /*0280*/  IMAD.WIDE R6, R3, 0x4, R6 ;  /* 0x0000000403067825 */ /* 0x002fe400078e0206 */
[----:B------:R-:W5:Y:S02]  /*0290*/  LDG.E.EL R24, desc[UR4][R24.64] ;  /* 0x0000000418187981 */ /* 0x000f64000c2e1900 */
[----:B------:R-:W-:-:S06]  /*02a0*/  IMAD.WIDE R8, R4, 0x4, R8 ;  /* 0x0000000404087825 */ /* 0x000fcc00078e0208 */
[----:B------:R0:W5:Y:S01]  /*02b0*/  LDG.E.EL R8, desc[UR4][R8.64] ;  /* 0x0000000408087981 */ /* 0x000162000c2e1900 */
[----:B---3--:R-:W-:-:S04]  /*02c0*/  IMAD.WIDE R20, R4, 0x4, R20 ;  /* 0x0000000404147825 */ /* 0x008fc800078e0214 */
[----:B------:R-:W-:Y:S02]  /*02d0*/  IMAD.WIDE R22, R4, 0x4, R22 ;  /* 0x0000000404167825 */ /* 0x000fe400078e0216 */
[----:B------:R-:W3:Y:S04]  /*02e0*/  LDG.E.EL R20, desc[UR4][R20.64] ;  /* 0x0000000414147981 */ /* 0x000ee8000c2e1900 */
[----:B------:R-:W3:Y:S01]  /*02f0*/  LDG.E.EL R23, desc[UR4][R22.64] ;  /* 0x0000000416177981 */ /* 0x000ee2000c2e1900 */
[----:B--2---:R-:W-:-:S04]  /*0300*/  SHF.R.U32.HI R17, RZ, 0x1d, R11 ;  /* 0x0000001dff117819 */ /* 0x004fc8000001160b */
[----:B------:R-:W-:Y:S02]  /*0310*/  LOP3.LUT R17, R17, 0x4, RZ, 0xc0, !PT ;  /* 0x0000000411117812 */ /* 0x000fe400078ec0ff */
[----:B------:R-:W-:Y:S02]  /*0320*/  SHF.R.U32.HI R16, RZ, 0x1b, R13 ;  /* 0x0000001bff107819 */ /* 0x000fe4000001160d */
[----:B------:R-:W-:Y:S02]  /*0330*/  IADD3 R17, P0, R10, R17, RZ ;  /* 0x000000110a117210 */ /* 0x000fe40007f1e0ff */
[----:B----4-:R-:W-:Y:S02]  /*0340*/  LEA R15, P1, R12, UR6, 0x2 ;  /* 0x000000060c0f7c11 */ /* 0x010fe4000f8210ff */
[----:B------:R-:W-:Y:S02]  /*0350*/  LOP3.LUT R16, R16, 0x10, RZ, 0xc0, !PT ;  /* 0x0000001010107812 */ /* 0x000fe400078ec0ff */
[----:B------:R-:W-:-:S02]  /*0360*/  IADD3.X R19, RZ, R11, RZ, P0, !PT ;  /* 0x0000000bff137210 */ /* 0x000fc400007fe4ff */
[----:B------:R-:W-:Y:S01]  /*0370*/  LEA.HI.X R18, R12, UR7, R13, 0x2, P1 ;  /* 0x000000070c127c11 */ /* 0x000fe200088f140d */
[----:B------:R-:W1:Y:S01]  /*0380*/  LDC.64 R10, c[0x0][0x258] ;  /* 0x00009600ff0a7b82 */ /* 0x000e620000000a00 */
[----:B------:R-:W-:-:S04]  /*0390*/  IADD3 R16, P0, R16, R15, RZ ;  /* 0x0000000f10107210 */ /* 0x000fc80007f1e0ff */
[----:B------:R-:W-:Y:S02]  /*03a0*/  IADD3.X R18, RZ, R18, RZ, P0, !PT ;  /* 0x00000012ff127210 */ /* 0x000fe400007fe4ff */
[C---:B------:R-:W-:Y:S01]  /*03b0*/  LEA R16, P0, R17.reuse, R16, 0x4 ;  /* 0x0000001011107211 */ /* 0x040fe200078020ff */
[----:B------:R-:W2:Y:S03]  /*03c0*/  LDC.64 R12, c[0x0][0x230] ;  /* 0x00008c00ff0c7b82 */ /* 0x000ea60000000a00 */
[----:B------:R-:W-:-:S05]  /*03d0*/  LEA.HI.X R17, R17, R18, R19, 0x4, P0 ;  /* 0x0000001211117211 */ /* 0x000fca00000f2413 */
[----:B------:R-:W4:Y:S01]  /*03e0*/  LDC.64 R14, c[0x0][0x238] ;  /* 0x00008e00ff0e7b82 */ /* 0x000f220000000a00 */
[----:B------:R-:W-:Y:S02]  /*03f0*/  IMAD.WIDE R16, R5, 0x4, R16 ;  /* 0x0000000405107825 */ /* 0x000fe400078e0210 */
[----:B------:R-:W3:Y:S04]  /*0400*/  LDG.E R5, desc[UR4][R6.64] ;  /* 0x0000000406057981 */ /* 0x000ee8000c1e1900 */
[----:B------:R-:W3:Y:S01]  /*0410*/  LDG.E.EL R16, desc[UR4][R16.64] ;  /* 0x0000000410107981 */ /* 0x000ee2000c2e1900 */
[----:B------:R-:W0:Y:S01]  /*0420*/  LDC.64 R18, c[0x0][0x240] ;  /* 0x00009000ff127b82 */ /* 0x000e220000000a00 */
[----:B-1----:R-:W-:-:S06]  /*0430*/  IMAD.WIDE R10, R4, 0x4, R10 ;  /* 0x00000004040a7825 */ /* 0x002fcc00078e020a */
[----:B------:R-:W3:Y:S01]  /*0440*/  LDG.E.EL R11, desc[UR4][R10.64] ;  /* 0x000000040a0b7981 */ /* 0x000ee2000c2e1900 */
[----:B--2---:R-:W-:-:S06]  /*0450*/  IMAD.WIDE R12, R4, 0x4, R12 ;  /* 0x00000004040c7825 */ /* 0x004fcc00078e020c */
[----:B------:R1:W2:Y:S01]  /*0460*/  LDG.E.EL R12, desc[UR4][R12.64] ;  /* 0x000000040c0c7981 */ /* 0x0002a2000c2e1900 */
[----:B----4-:R-:W-:-:S06]  /*0470*/  IMAD.WIDE R14, R4, 0x4, R14 ;  /* 0x00000004040e7825 */ /* 0x010fcc00078e020e */
[----:B------:R-:W2:Y:S01]  /*0480*/  LDG.E.EL R15, desc[UR4][R14.64] ;  /* 0x000000040e0f7981 */ /* 0x000ea2000c2e1900 */
[----:B0-----:R-:W-:-:S05]  /*0490*/  IMAD.WIDE R18, R3, 0x4, R18 ;  /* 0x0000000403127825 */ /* 0x001fca00078e0212 */
[----:B------:R0:W4:Y:S01]  /*04a0*/  LDG.E R4, desc[UR4][R18.64] ;  /* 0x0000000412047981 */ /* 0x000122000c1e1900 */
[----:B-----5:R-:W-:Y:S01]  /*04b0*/  FADD R0, R0, 9.9999997473787516356e-06 ;  /* 0x3727c5ac00007421 */ /* 0x020fe20000000000 */
[----:B------:R-:W-:-:S03]  /*04c0*/  FADD R2, R2, 9.9999997473787516356e-06 ;  /* 0x3727c5ac02027421 */ /* 0x000fc60000000000 */
[----:B------:R-:W5:Y:S01]  /*04d0*/  MUFU.SQRT R9, R0 ;  /* 0x0000000000097308 */ /* 0x000f620000002000 */
[----:B-1----:R-:W-:Y:S01]  /*04e0*/  HFMA2.MMA R13, -RZ, RZ, 1.625, 0 ;  /* 0x3e800000ff0d7435 */ /* 0x002fe200000001ff */
[----:B0-----:R-:W0:Y:S06]  /*04f0*/  LDC.64 R18, c[0x0][0x278] ;  /* 0x00009e00ff127b82 */ /* 0x001e2c0000000a00 */
[----:B------:R-:W1:Y:S01]  /*0500*/  MUFU.SQRT R10, R2 ;  /* 0x00000002000a7308 */ /* 0x000e620000002000 */
[C---:B-----5:R-:W-:Y:S02]  /*0510*/  FSETP.GT.AND P0, PT, R9.reuse, 8.50705917302346158658e+37, PT ;  /* 0x7e8000000900780b */ /* 0x060fe40003f04000 */
[----:B------:R-:W-:-:S02]  /*0520*/  FSETP.GEU.AND P2, PT, R9, 1.175494350822287508e-38, PT ;  /* 0x008000000900780b */ /* 0x000fc40003f4e000 */
[C---:B-1----:R-:W-:Y:S02]  /*0530*/  FSETP.GT.AND P1, PT, R10.reuse, 8.50705917302346158658e+37, PT ;  /* 0x7e8000000a00780b */ /* 0x042fe40003f24000 */
[----:B------:R-:W-:-:S07]  /*0540*/  FSETP.GEU.AND P3, PT, R10, 1.175494350822287508e-38, PT ;  /* 0x008000000a00780b */ /* 0x000fce0003f6e000 */
[----:B------:R-:W-:-:S04]  /*0550*/  @P0 FMUL R9, R9, 0.25 ;  /* 0x3e80000009090820 */ /* 0x000fc80000400000 */
[----:B------:R-:W-:Y:S01]  /*0560*/  @!P2 FMUL R9, R9, 16777216 ;  /* 0x4b8000000909a820 */ /* 0x000fe20000400000 */
[----:B------:R-:W-:-:S05]  /*0570*/  @P1 FMUL R10, R10, 0.25 ;  /* 0x3e8000000a0a1820 */ /* 0x000fca0000400000 */
[----:B------:R-:W1:Y:S01]  /*0580*/  MUFU.RCP R9, R9 ;  /* 0x0000000900097308 */ /* 0x000e620000001000 */
[----:B------:R-:W-:Y:S01]  /*0590*/  @!P3 FMUL R10, R10, 16777216 ;  /* 0x4b8000000a0ab820 */ /* 0x000fe20000400000 */
[----:B------:R-:W-:-:S06]  /*05a0*/  FSEL R0, R13, 1, P0 ;  /* 0x3f8000000d007808 */ /* 0x000fcc0000000000 */
[----:B------:R-:W5:Y:S01]  /*05b0*/  MUFU.RCP R10, R10 ;  /* 0x0000000a000a7308 */ /* 0x000f620000001000 */
[----:B------:R-:W-:Y:S01]  /*05c0*/  FSEL R13, R13, 1, P1 ;  /* 0x3f8000000d0d7808 */ /* 0x000fe20000800000 */
[----:B------:R-:W-:-:S04]  /*05d0*/  @!P2 FMUL R0, R0, 16777216 ;  /* 0x4b8000000000a820 */ /* 0x000fc80000400000 */
[----:B------:R-:W-:Y:S01]  /*05e0*/  @!P3 FMUL R13, R13, 16777216 ;  /* 0x4b8000000d0db820 */ /* 0x000fe20000400000 */
[----:B-1----:R-:W-:-:S03]  /*05f0*/  FMUL R0, R9, R0 ;  /* 0x0000000009007220 */ /* 0x002fc60000400000 */
[----:B-----5:R-:W-:Y:S01]  /*0600*/  FMUL R13, R10, R13 ;  /* 0x0000000d0a0d7220 */ /* 0x020fe20000400000 */
[----:B0-----:R-:W-:-:S04]  /*0610*/  IMAD.WIDE R18, R3, 0x4, R18 ;  /* 0x0000000403127825 */ /* 0x001fc800078e0212 */
[----:B---3--:R-:W-:-:S04]  /*0620*/  FADD R5, R5, R24 ;  /* 0x0000001805057221 */ /* 0x008fc80000000000 */
[----:B------:R-:W-:-:S04]  /*0630*/  FADD R9, -R8, R5 ;  /* 0x0000000508097221 */ /* 0x000fc80000000100 */
[----:B------:R-:W-:Y:S01]  /*0640*/  FMUL R0, R0, R9 ;  /* 0x0000000900007220 */ /* 0x000fe20000400000 */
[----:B------:R-:W-:-:S04]  /*0650*/  FADD R16, -R11, R16 ;  /* 0x000000100b107221 */ /* 0x000fc80000000100 */
[----:B------:R-:W-:-:S04]  /*0660*/  FMUL R13, R13, R16 ;  /* 0x000000100d0d7220 */ /* 0x000fc80000400000 */
[----:B------:R-:W-:Y:S01]  /*0670*/  FFMA R13, R20, R13, R23 ;  /* 0x0000000d140d7223 */ /* 0x000fe20000000017 */
[----:B--2---:R-:W-:-:S04]  /*0680*/  FFMA R15, R12, R0, R15 ;  /* 0x000000000c0f7223 */ /* 0x004fc8000000000f */
[----:B----4-:R-:W-:-:S04]  /*0690*/  FADD R4, R4, R15 ;  /* 0x0000000f04047221 */ /* 0x010fc80000000000 */
[----:B------:R-:W-:Y:S01]  /*06a0*/  FADD R13, R13, R4 ;  /* 0x000000040d0d7221 */ /* 0x000fe20000000000 */
[----:B------:R-:W-:Y:S04]  /*06b0*/  STG.E desc[UR4][R6.64], R5 ;  /* 0x0000000506007986 */ /* 0x000fe8000c101904 */
[----:B------:R-:W-:Y:S01]  /*06c0*/  STG.E desc[UR4][R18.64], R13 ;  /* 0x0000000d12007986 */ /* 0x000fe2000c101904 */
[----:B------:R-:W-:Y:S05]  /*06d0*/  EXIT ;  /* 0x000000000000794d */ /* 0x000fea0003800000 */
.L_x_0:
[----:B------:R-:W-:-:S00]  /*06e0*/  BRA `(.L_x_0) ;  /* 0xfffffffc00fc7947 */ /* 0x000fc0000383ffff */
[----:B------:R-:W-:-:S00]  /*06f0*/  NOP ;  /* 0x0000000000007918 */ /* 0x000fc00000000000 */
        /* <DEDUP_REMOVED lines=8> */
.L_x_1:


//--------------------- .nv.global.init           --------------------------
	.section	.nv.global.init,"aw",@progbits
.nv.global.init:
	.type		_$_str,@object
	.size		_$_str,(_$_str_$_2 - _$_str)
_$_str:
        /*0000*/ 	.byte	0x5f, 0x5f, 0x43, 0x55, 0x44, 0x41, 0x5f, 0x46, 0x54, 0x5a, 0x00
	.type		_$_str_$_2,@object
	.size		_$_str_$_2,(.L_1 - _$_str_$_2)
_$_str_$_2:
        /*000b*/ 	.byte	0x5f, 0x5f, 0x43, 0x55, 0x44, 0x41, 0x5f, 0x50, 0x52, 0x45, 0x43, 0x5f, 0x53, 0x51, 0x52, 0x54
        /*001b*/ 	.byte	0x00
.L_1:


//--------------------- .nv.constant0.triton_poi_fused__native_batch_norm_legit_no_training__unsafe_index_add_convolution_18 --------------------------
	.section	.nv.constant0.triton_poi_fused__native_batch_norm_legit_no_training__unsafe_index_add_convolution_18,"a",@progbits
	.sectionflags	@""
	.align	4
.nv.constant0.triton_poi_fused__native_batch_norm_legit_no_training__unsafe_index_add_convolution_18:
	.zero		644
